
	.version 2.3
	.target sm_20
	.address_size 64
	// compiled with /sciclone/data20/adwait/software/cuda/open64/lib//be
	// nvopencc 4.0 built on 2011-05-12

	//-----------------------------------------------------------
	// Compiling transpose.cpp3.i (/local/scr/adwait/TMPDIR/ccBI#.3DoeqO)
	//-----------------------------------------------------------

	//-----------------------------------------------------------
	// Options:
	//-----------------------------------------------------------
	//  Target:ptx, ISA:sm_20, Endian:little, Pointer Size:64
	//  -O3	(Optimization level)
	//  -g0	(Debug level)
	//  -m2	(Report advisories)
	//-----------------------------------------------------------

	.file	1	"<command-line>"
	.file	2	"transpose.cudafe2.gpu"
	.file	3	"/usr/lib/gcc/x86_64-redhat-linux/4.4.6/include/stddef.h"
	.file	4	"/sciclone/data20/adwait/software/cuda/include/crt/device_runtime.h"
	.file	5	"/sciclone/data20/adwait/software/cuda/include/host_defines.h"
	.file	6	"/sciclone/data20/adwait/software/cuda/include/builtin_types.h"
	.file	7	"/sciclone/data20/adwait/software/cuda/include/device_types.h"
	.file	8	"/sciclone/data20/adwait/software/cuda/include/driver_types.h"
	.file	9	"/sciclone/data20/adwait/software/cuda/include/surface_types.h"
	.file	10	"/sciclone/data20/adwait/software/cuda/include/texture_types.h"
	.file	11	"/sciclone/data20/adwait/software/cuda/include/vector_types.h"
	.file	12	"/sciclone/data20/adwait/software/cuda/include/device_launch_parameters.h"
	.file	13	"/sciclone/data20/adwait/software/cuda/include/crt/storage_class.h"
	.file	14	"/usr/include/bits/types.h"
	.file	15	"/usr/include/time.h"
	.file	16	"transpose_kernel.cu"
	.file	17	"/sciclone/data20/adwait/software/cuda/include/common_functions.h"
	.file	18	"/sciclone/data20/adwait/software/cuda/include/math_functions.h"
	.file	19	"/sciclone/data20/adwait/software/cuda/include/math_constants.h"
	.file	20	"/sciclone/data20/adwait/software/cuda/include/device_functions.h"
	.file	21	"/sciclone/data20/adwait/software/cuda/include/sm_11_atomic_functions.h"
	.file	22	"/sciclone/data20/adwait/software/cuda/include/sm_12_atomic_functions.h"
	.file	23	"/sciclone/data20/adwait/software/cuda/include/sm_13_double_functions.h"
	.file	24	"/sciclone/data20/adwait/software/cuda/include/sm_20_atomic_functions.h"
	.file	25	"/sciclone/data20/adwait/software/cuda/include/sm_20_intrinsics.h"
	.file	26	"/sciclone/data20/adwait/software/cuda/include/surface_functions.h"
	.file	27	"/sciclone/data20/adwait/software/cuda/include/texture_fetch_functions.h"
	.file	28	"/sciclone/data20/adwait/software/cuda/include/math_functions_dbl_ptx3.h"


	.entry _Z9transposePfS_ii (
		.param .u64 __cudaparm__Z9transposePfS_ii_odata,
		.param .u64 __cudaparm__Z9transposePfS_ii_idata,
		.param .s32 __cudaparm__Z9transposePfS_ii_width,
		.param .s32 __cudaparm__Z9transposePfS_ii_height)
	{
	.reg .u32 %r<30>;
	.reg .u64 %rd<23>;
	.reg .f32 %f<4>;
	.reg .pred %p<4>;
	.shared .align 4 .b8 __cuda___cuda_local_var_42235_32_non_const_block24[1088];
	.loc	16	26	0
$LDWbegin__Z9transposePfS_ii:
	mov.u32 	%r1, %ctaid.x;
	mul.lo.u32 	%r2, %r1, 16;
	mov.u32 	%r3, %ctaid.y;
	mul.lo.u32 	%r4, %r3, 16;
	mov.u32 	%r5, %tid.x;
	add.u32 	%r6, %r2, %r5;
	mov.u32 	%r7, %tid.y;
	add.u32 	%r8, %r4, %r7;
	ld.param.s32 	%r9, [__cudaparm__Z9transposePfS_ii_height];
	ld.param.s32 	%r10, [__cudaparm__Z9transposePfS_ii_width];
	set.gt.u32.u32 	%r11, %r9, %r8;
	neg.s32 	%r12, %r11;
	set.gt.u32.u32 	%r13, %r10, %r6;
	neg.s32 	%r14, %r13;
	and.b32 	%r15, %r12, %r14;
	mov.u32 	%r16, 0;
	setp.eq.s32 	%p1, %r15, %r16;
	@%p1 bra 	$Lt_0_2306;
	.loc	16	36	0
	mov.u64 	%rd1, __cuda___cuda_local_var_42235_32_non_const_block24;
	ld.param.u64 	%rd2, [__cudaparm__Z9transposePfS_ii_idata];
	mul.lo.u32 	%r17, %r10, %r8;
	add.u32 	%r18, %r6, %r17;
	cvt.u64.u32 	%rd3, %r18;
	mul.wide.u32 	%rd4, %r18, 4;
	add.u64 	%rd5, %rd2, %rd4;
	ld.global.f32 	%f1, [%rd5+0];
	cvt.u64.u32 	%rd6, %r5;
	cvt.u64.u32 	%rd7, %r7;
	mul.wide.u32 	%rd8, %r7, 17;
	add.u64 	%rd9, %rd6, %rd8;
	mul.lo.u64 	%rd10, %rd9, 4;
	add.u64 	%rd11, %rd1, %rd10;
	st.shared.f32 	[%rd11+0], %f1;
$Lt_0_2306:
	mov.u64 	%rd1, __cuda___cuda_local_var_42235_32_non_const_block24;
	.loc	16	39	0
	bar.sync 	0;
	add.u32 	%r19, %r2, %r7;
	add.u32 	%r20, %r4, %r5;
	set.gt.u32.u32 	%r21, %r9, %r20;
	neg.s32 	%r22, %r21;
	set.gt.u32.u32 	%r23, %r10, %r19;
	neg.s32 	%r24, %r23;
	and.b32 	%r25, %r22, %r24;
	mov.u32 	%r26, 0;
	setp.eq.s32 	%p2, %r25, %r26;
	@%p2 bra 	$Lt_0_2818;
	.loc	16	47	0
	cvt.u64.u32 	%rd12, %r7;
	cvt.u64.u32 	%rd13, %r5;
	mul.wide.u32 	%rd14, %r5, 17;
	add.u64 	%rd15, %rd12, %rd14;
	mul.lo.u64 	%rd16, %rd15, 4;
	add.u64 	%rd17, %rd1, %rd16;
	ld.shared.f32 	%f2, [%rd17+0];
	ld.param.u64 	%rd18, [__cudaparm__Z9transposePfS_ii_odata];
	mul.lo.u32 	%r27, %r9, %r19;
	add.u32 	%r28, %r20, %r27;
	cvt.u64.u32 	%rd19, %r28;
	mul.wide.u32 	%rd20, %r28, 4;
	add.u64 	%rd21, %rd18, %rd20;
	st.global.f32 	[%rd21+0], %f2;
$Lt_0_2818:
	.loc	16	49	0
	exit;
$LDWend__Z9transposePfS_ii:
	} // _Z9transposePfS_ii

	.entry _Z15transpose_naivePfS_ii (
		.param .u64 __cudaparm__Z15transpose_naivePfS_ii_odata,
		.param .u64 __cudaparm__Z15transpose_naivePfS_ii_idata,
		.param .s32 __cudaparm__Z15transpose_naivePfS_ii_width,
		.param .s32 __cudaparm__Z15transpose_naivePfS_ii_height)
	{
	.reg .u32 %r<24>;
	.reg .u64 %rd<10>;
	.reg .f32 %f<3>;
	.reg .pred %p<3>;
	.loc	16	54	0
$LDWbegin__Z15transpose_naivePfS_ii:
	mov.u32 	%r1, %ctaid.x;
	mov.u32 	%r2, %ntid.x;
	mul.lo.u32 	%r3, %r1, %r2;
	mov.u32 	%r4, %ctaid.y;
	mov.u32 	%r5, %ntid.y;
	mul.lo.u32 	%r6, %r4, %r5;
	mov.u32 	%r7, %tid.x;
	add.u32 	%r8, %r7, %r3;
	mov.u32 	%r9, %tid.y;
	add.u32 	%r10, %r9, %r6;
	ld.param.s32 	%r11, [__cudaparm__Z15transpose_naivePfS_ii_height];
	ld.param.s32 	%r12, [__cudaparm__Z15transpose_naivePfS_ii_width];
	set.gt.u32.u32 	%r13, %r11, %r10;
	neg.s32 	%r14, %r13;
	set.gt.u32.u32 	%r15, %r12, %r8;
	neg.s32 	%r16, %r15;
	and.b32 	%r17, %r14, %r16;
	mov.u32 	%r18, 0;
	setp.eq.s32 	%p1, %r17, %r18;
	@%p1 bra 	$Lt_1_1282;
	.loc	16	63	0
	ld.param.u64 	%rd1, [__cudaparm__Z15transpose_naivePfS_ii_idata];
	mul.lo.u32 	%r19, %r12, %r10;
	add.u32 	%r20, %r8, %r19;
	cvt.u64.u32 	%rd2, %r20;
	mul.wide.u32 	%rd3, %r20, 4;
	add.u64 	%rd4, %rd1, %rd3;
	ld.global.f32 	%f1, [%rd4+0];
	ld.param.u64 	%rd5, [__cudaparm__Z15transpose_naivePfS_ii_odata];
	mul.lo.u32 	%r21, %r11, %r8;
	add.u32 	%r22, %r10, %r21;
	cvt.u64.u32 	%rd6, %r22;
	mul.wide.u32 	%rd7, %r22, 4;
	add.u64 	%rd8, %rd5, %rd7;
	st.global.f32 	[%rd8+0], %f1;
$Lt_1_1282:
	.loc	16	65	0
	exit;
$LDWend__Z15transpose_naivePfS_ii:
	} // _Z15transpose_naivePfS_ii



// ===== COMPILED SASS (sm_100) =====

	.target	sm_100

	.elftype	@"ET_EXEC"


//--------------------- .note.nv.tkinfo           --------------------------
	.section	.note.nv.tkinfo,"",@"SHT_NOTE"
	.sectionflags	@"SHF_NOTE_NV_TKINFO"
	.tkinfo
        /*0018*/ 	.word	0x00000002
        /*0030*/ 	.string	""
        /*0030*/ 	.string	"ptxas"
        /*0030*/ 	.string	"Cuda compilation tools, release 13.0, V13.0.88"
        /*0030*/ 	.string	"Build cuda_13.0.r13.0/compiler.36424714_0"
        /*0030*/ 	.string	"-arch sm_100 "



//--------------------- .note.nv.cuinfo           --------------------------
	.section	.note.nv.cuinfo,"",@"SHT_NOTE"
	.sectionflags	@"SHF_NOTE_NV_CUINFO"
        /*0018*/ 	.short	0x0002
        /*001a*/ 	.short	0x0014
        /*001c*/ 	.short	0x0082
	.zero		2


//--------------------- .nv.info                  --------------------------
	.section	.nv.info,"",@"SHT_CUDA_INFO"
	.align	4


	//----- nvinfo : EIATTR_REGCOUNT
	.align		4
        /*0000*/ 	.byte	0x04, 0x2f
        /*0002*/ 	.short	(.L_1 - .L_0)
	.align		4
.L_0:
        /*0004*/ 	.word	index@(_Z9transposePfS_ii)
        /*0008*/ 	.word	0x0000000c


	//----- nvinfo : EIATTR_FRAME_SIZE
	.align		4
.L_1:
        /*000c*/ 	.byte	0x04, 0x11
        /*000e*/ 	.short	(.L_3 - .L_2)
	.align		4
.L_2:
        /*0010*/ 	.word	index@(_Z9transposePfS_ii)
        /*0014*/ 	.word	0x00000000


	//----- nvinfo : EIATTR_REGCOUNT
	.align		4
.L_3:
        /*0018*/ 	.byte	0x04, 0x2f
        /*001a*/ 	.short	(.L_5 - .L_4)
	.align		4
.L_4:
        /*001c*/ 	.word	index@(_Z15transpose_naivePfS_ii)
        /*0020*/ 	.word	0x0000000a


	//----- nvinfo : EIATTR_FRAME_SIZE
	.align		4
.L_5:
        /*0024*/ 	.byte	0x04, 0x11
        /*0026*/ 	.short	(.L_7 - .L_6)
	.align		4
.L_6:
        /*0028*/ 	.word	index@(_Z15transpose_naivePfS_ii)
        /*002c*/ 	.word	0x00000000


	//----- nvinfo : EIATTR_MIN_STACK_SIZE
	.align		4
.L_7:
        /*0030*/ 	.byte	0x04, 0x12
        /*0032*/ 	.short	(.L_9 - .L_8)
	.align		4
.L_8:
        /*0034*/ 	.word	index@(_Z15transpose_naivePfS_ii)
        /*0038*/ 	.word	0x00000000


	//----- nvinfo : EIATTR_MIN_STACK_SIZE
	.align		4
.L_9:
        /*003c*/ 	.byte	0x04, 0x12
        /*003e*/ 	.short	(.L_11 - .L_10)
	.align		4
.L_10:
        /*0040*/ 	.word	index@(_Z9transposePfS_ii)
        /*0044*/ 	.word	0x00000000
.L_11:


//--------------------- .nv.compat                --------------------------
	.section	.nv.compat,"",@"SHT_CUDA_COMPAT_INFO"
	.align	4
        /*0000*/ 	.byte	0x02, 0x09, 0x00, 0x00, 0x02, 0x02, 0x01, 0x00, 0x02, 0x05, 0x05, 0x00, 0x03, 0x07, 0x01, 0x01
        /*0010*/ 	.byte	0x02, 0x03, 0x00, 0x00, 0x02, 0x06, 0x01, 0x00, 0x04, 0x0b, 0x08, 0x00, 0x09, 0x00, 0x00, 0x00
        /*0020*/ 	.byte	0x00, 0x00, 0x00, 0x00


//--------------------- .nv.info._Z15transpose_naivePfS_ii --------------------------
	.section	.nv.info._Z15transpose_naivePfS_ii,"",@"SHT_CUDA_INFO"
	.sectionflags	@""
	.align	4


	//----- nvinfo : EIATTR_CUDA_API_VERSION
	.align		4
        /*0000*/ 	.byte	0x04, 0x37
        /*0002*/ 	.short	(.L_13 - .L_12)
.L_12:
        /*0004*/ 	.word	0x00000082


	//----- nvinfo : EIATTR_KPARAM_INFO
	.align		4
.L_13:
        /*0008*/ 	.byte	0x04, 0x17
        /*000a*/ 	.short	(.L_15 - .L_14)
.L_14:
        /*000c*/ 	.word	0x00000000
        /*0010*/ 	.short	0x0003
        /*0012*/ 	.short	0x0014
        /*0014*/ 	.byte	0x00, 0xf0, 0x11, 0x00


	//----- nvinfo : EIATTR_KPARAM_INFO
	.align		4
.L_15:
        /*0018*/ 	.byte	0x04, 0x17
        /*001a*/ 	.short	(.L_17 - .L_16)
.L_16:
        /*001c*/ 	.word	0x00000000
        /*0020*/ 	.short	0x0002
        /*0022*/ 	.short	0x0010
        /*0024*/ 	.byte	0x00, 0xf0, 0x11, 0x00


	//----- nvinfo : EIATTR_KPARAM_INFO
	.align		4
.L_17:
        /*0028*/ 	.byte	0x04, 0x17
        /*002a*/ 	.short	(.L_19 - .L_18)
.L_18:
        /*002c*/ 	.word	0x00000000
        /*0030*/ 	.short	0x0001
        /*0032*/ 	.short	0x0008
        /*0034*/ 	.byte	0x00, 0xf0, 0x21, 0x00


	//----- nvinfo : EIATTR_KPARAM_INFO
	.align		4
.L_19:
        /*0038*/ 	.byte	0x04, 0x17
        /*003a*/ 	.short	(.L_21 - .L_20)
.L_20:
        /*003c*/ 	.word	0x00000000
        /*0040*/ 	.short	0x0000
        /*0042*/ 	.short	0x0000
        /*0044*/ 	.byte	0x00, 0xf0, 0x21, 0x00


	//----- nvinfo : EIATTR_SPARSE_MMA_MASK
	.align		4
.L_21:
        /*0048*/ 	.byte	0x03, 0x50
        /*004a*/ 	.short	0x0000


	//----- nvinfo : EIATTR_MAXREG_COUNT
	.align		4
        /*004c*/ 	.byte	0x03, 0x1b
        /*004e*/ 	.short	0x00ff


	//----- nvinfo : EIATTR_MERCURY_ISA_VERSION
	.align		4
        /*0050*/ 	.byte	0x03, 0x5f
        /*0052*/ 	.short	0x0101


	//----- nvinfo : EIATTR_VRC_CTA_INIT_COUNT
	.align		4
        /*0054*/ 	.byte	0x02, 0x4a
	.zero		1
	.zero		1


	//----- nvinfo : EIATTR_EXIT_INSTR_OFFSETS
	.align		4
        /*0058*/ 	.byte	0x04, 0x1c
        /*005a*/ 	.short	(.L_23 - .L_22)


	//   ....[0]....
.L_22:
        /*005c*/ 	.word	0x000000c0


	//   ....[1]....
        /*0060*/ 	.word	0x00000160


	//----- nvinfo : EIATTR_CBANK_PARAM_SIZE
	.align		4
.L_23:
        /*0064*/ 	.byte	0x03, 0x19
        /*0066*/ 	.short	0x0018


	//----- nvinfo : EIATTR_PARAM_CBANK
	.align		4
        /*0068*/ 	.byte	0x04, 0x0a
        /*006a*/ 	.short	(.L_25 - .L_24)
	.align		4
.L_24:
        /*006c*/ 	.word	index@(.nv.constant0._Z15transpose_naivePfS_ii)
        /*0070*/ 	.short	0x0380
        /*0072*/ 	.short	0x0018


	//----- nvinfo : EIATTR_SW_WAR
	.align		4
.L_25:
        /*0074*/ 	.byte	0x04, 0x36
        /*0076*/ 	.short	(.L_27 - .L_26)
.L_26:
        /*0078*/ 	.word	0x00000008
.L_27:


//--------------------- .nv.info._Z9transposePfS_ii --------------------------
	.section	.nv.info._Z9transposePfS_ii,"",@"SHT_CUDA_INFO"
	.sectionflags	@""
	.align	4


	//----- nvinfo : EIATTR_CUDA_API_VERSION
	.align		4
        /*0000*/ 	.byte	0x04, 0x37
        /*0002*/ 	.short	(.L_29 - .L_28)
.L_28:
        /*0004*/ 	.word	0x00000082


	//----- nvinfo : EIATTR_KPARAM_INFO
	.align		4
.L_29:
        /*0008*/ 	.byte	0x04, 0x17
        /*000a*/ 	.short	(.L_31 - .L_30)
.L_30:
        /*000c*/ 	.word	0x00000000
        /*0010*/ 	.short	0x0003
        /*0012*/ 	.short	0x0014
        /*0014*/ 	.byte	0x00, 0xf0, 0x11, 0x00


	//----- nvinfo : EIATTR_KPARAM_INFO
	.align		4
.L_31:
        /*0018*/ 	.byte	0x04, 0x17
        /*001a*/ 	.short	(.L_33 - .L_32)
.L_32:
        /*001c*/ 	.word	0x00000000
        /*0020*/ 	.short	0x0002
        /*0022*/ 	.short	0x0010
        /*0024*/ 	.byte	0x00, 0xf0, 0x11, 0x00


	//----- nvinfo : EIATTR_KPARAM_INFO
	.align		4
.L_33:
        /*0028*/ 	.byte	0x04, 0x17
        /*002a*/ 	.short	(.L_35 - .L_34)
.L_34:
        /*002c*/ 	.word	0x00000000
        /*0030*/ 	.short	0x0001
        /*0032*/ 	.short	0x0008
        /*0034*/ 	.byte	0x00, 0xf0, 0x21, 0x00


	//----- nvinfo : EIATTR_KPARAM_INFO
	.align		4
.L_35:
        /*0038*/ 	.byte	0x04, 0x17
        /*003a*/ 	.short	(.L_37 - .L_36)
.L_36:
        /*003c*/ 	.word	0x00000000
        /*0040*/ 	.short	0x0000
        /*0042*/ 	.short	0x0000
        /*0044*/ 	.byte	0x00, 0xf0, 0x21, 0x00


	//----- nvinfo : EIATTR_SPARSE_MMA_MASK
	.align		4
.L_37:
        /*0048*/ 	.byte	0x03, 0x50
        /*004a*/ 	.short	0x0000


	//----- nvinfo : EIATTR_MAXREG_COUNT
	.align		4
        /*004c*/ 	.byte	0x03, 0x1b
        /*004e*/ 	.short	0x00ff


	//----- nvinfo : EIATTR_NUM_BARRIERS
	.align		4
        /*0050*/ 	.byte	0x02, 0x4c
        /*0052*/ 	.byte	0x01
	.zero		1


	//----- nvinfo : EIATTR_MERCURY_ISA_VERSION
	.align		4
        /*0054*/ 	.byte	0x03, 0x5f
        /*0056*/ 	.short	0x0101


	//----- nvinfo : EIATTR_VRC_CTA_INIT_COUNT
	.align		4
        /*0058*/ 	.byte	0x02, 0x4a
	.zero		1
	.zero		1


	//----- nvinfo : EIATTR_EXIT_INSTR_OFFSETS
	.align		4
        /*005c*/ 	.byte	0x04, 0x1c
        /*005e*/ 	.short	(.L_39 - .L_38)


	//   ....[0]....
.L_38:
        /*0060*/ 	.word	0x000001a0


	//   ....[1]....
        /*0064*/ 	.word	0x00000220


	//----- nvinfo : EIATTR_CBANK_PARAM_SIZE
	.align		4
.L_39:
        /*0068*/ 	.byte	0x03, 0x19
        /*006a*/ 	.short	0x0018


	//----- nvinfo : EIATTR_PARAM_CBANK
	.align		4
        /*006c*/ 	.byte	0x04, 0x0a
        /*006e*/ 	.short	(.L_41 - .L_40)
	.align		4
.L_40:
        /*0070*/ 	.word	index@(.nv.constant0._Z9transposePfS_ii)
        /*0074*/ 	.short	0x0380
        /*0076*/ 	.short	0x0018


	//----- nvinfo : EIATTR_SW_WAR
	.align		4
.L_41:
        /*0078*/ 	.byte	0x04, 0x36
        /*007a*/ 	.short	(.L_43 - .L_42)
.L_42:
        /*007c*/ 	.word	0x00000008
.L_43:


//--------------------- .nv.callgraph             --------------------------
	.section	.nv.callgraph,"",@"SHT_CUDA_CALLGRAPH"
	.align	4
	.sectionentsize	8
	.align		4
        /*0000*/ 	.word	0x00000000
	.align		4
        /*0004*/ 	.word	0xffffffff
	.align		4
        /*0008*/ 	.word	0x00000000
	.align		4
        /*000c*/ 	.word	0xfffffffe
	.align		4
        /*0010*/ 	.word	0x00000000
	.align		4
        /*0014*/ 	.word	0xfffffffd
	.align		4
        /*0018*/ 	.word	0x00000000
	.align		4
        /*001c*/ 	.word	0xfffffffc


//--------------------- .text._Z15transpose_naivePfS_ii --------------------------
	.section	.text._Z15transpose_naivePfS_ii,"ax",@progbits
	.align	128
.text._Z15transpose_naivePfS_ii:
        .type           _Z15transpose_naivePfS_ii,@function
        .size           _Z15transpose_naivePfS_ii,(.L_x_2 - _Z15transpose_naivePfS_ii)
        .other          _Z15transpose_naivePfS_ii,@"STO_CUDA_ENTRY STV_DEFAULT"
_Z15transpose_naivePfS_ii:
[----:B------:R-:W-:Y:S01]  /*0000*/  LDC R1, c[0x0][0x37c] ;  /* 0x0000df00ff017b82 */ /* 0x000fe20000000800 */
[----:B------:R-:W0:Y:S07]  /*0010*/  S2R R3, SR_TID.X ;  /* 0x0000000000037919 */ /* 0x000e2e0000002100 */
[----:B------:R-:W0:Y:S01]  /*0020*/  S2UR UR4, SR_CTAID.X ;  /* 0x00000000000479c3 */ /* 0x000e220000002500 */
[----:B------:R-:W1:Y:S01]  /*0030*/  LDCU.64 UR6, c[0x0][0x390] ;  /* 0x00007200ff0677ac */ /* 0x000e620008000a00 */
[----:B------:R-:W2:Y:S06]  /*0040*/  S2R R2, SR_TID.Y ;  /* 0x0000000000027919 */ /* 0x000eac0000002200 */
[----:B------:R-:W0:Y:S08]  /*0050*/  LDC R0, c[0x0][0x360] ;  /* 0x0000d800ff007b82 */ /* 0x000e300000000800 */
[----:B------:R-:W2:Y:S08]  /*0060*/  S2UR UR5, SR_CTAID.Y ;  /* 0x00000000000579c3 */ /* 0x000eb00000002600 */
[----:B------:R-:W2:Y:S01]  /*0070*/  LDC R7, c[0x0][0x364] ;  /* 0x0000d900ff077b82 */ /* 0x000ea20000000800 */
[----:B0-----:R-:W-:-:S05]  /*0080*/  IMAD R0, R0, UR4, R3 ;  /* 0x0000000400007c24 */ /* 0x001fca000f8e0203 */
[----:B-1----:R-:W-:Y:S01]  /*0090*/  ISETP.LT.U32.AND P0, PT, R0, UR6, PT ;  /* 0x0000000600007c0c */ /* 0x002fe2000bf01070 */
[----:B--2---:R-:W-:-:S05]  /*00a0*/  IMAD R7, R7, UR5, R2 ;  /* 0x0000000507077c24 */ /* 0x004fca000f8e0202 */
[----:B------:R-:W-:-:S13]  /*00b0*/  ISETP.LT.U32.AND P0, PT, R7, UR7, P0 ;  /* 0x0000000707007c0c */ /* 0x000fda0008701070 */
[----:B------:R-:W-:Y:S05]  /*00c0*/  @!P0 EXIT ;  /* 0x000000000000894d */ /* 0x000fea0003800000 */
[----:B------:R-:W0:Y:S01]  /*00d0*/  LDC.64 R2, c[0x0][0x388] ;  /* 0x0000e200ff027b82 */ /* 0x000e220000000a00 */
[----:B------:R-:W1:Y:S01]  /*00e0*/  LDCU.64 UR4, c[0x0][0x358] ;  /* 0x00006b00ff0477ac */ /* 0x000e620008000a00 */
[----:B------:R-:W-:-:S04]  /*00f0*/  IMAD R5, R7, UR6, R0 ;  /* 0x0000000607057c24 */ /* 0x000fc8000f8e0200 */
[----:B0-----:R-:W-:Y:S02]  /*0100*/  IMAD.WIDE.U32 R2, R5, 0x4, R2 ;  /* 0x0000000405027825 */ /* 0x001fe400078e0002 */
[----:B------:R-:W0:Y:S04]  /*0110*/  LDC.64 R4, c[0x0][0x380] ;  /* 0x0000e000ff047b82 */ /* 0x000e280000000a00 */
[----:B-1----:R-:W2:Y:S01]  /*0120*/  LDG.E R3, desc[UR4][R2.64] ;  /* 0x0000000402037981 */ /* 0x002ea2000c1e1900 */
[----:B------:R-:W-:-:S04]  /*0130*/  IMAD R7, R0, UR7, R7 ;  /* 0x0000000700077c24 */ /* 0x000fc8000f8e0207 */
[----:B0-----:R-:W-:-:S05]  /*0140*/  IMAD.WIDE.U32 R4, R7, 0x4, R4 ;  /* 0x0000000407047825 */ /* 0x001fca00078e0004 */
[----:B--2---:R-:W-:Y:S01]  /*0150*/  STG.E desc[UR4][R4.64], R3 ;  /* 0x0000000304007986 */ /* 0x004fe2000c101904 */
[----:B------:R-:W-:Y:S05]  /*0160*/  EXIT ;  /* 0x000000000000794d */ /* 0x000fea0003800000 */
.L_x_0:
[----:B------:R-:W-:-:S00]  /*0170*/  BRA `(.L_x_0) ;  /* 0xfffffffc00fc7947 */ /* 0x000fc0000383ffff */
[----:B------:R-:W-:-:S00]  /*0180*/  NOP ;  /* 0x0000000000007918 */ /* 0x000fc00000000000 */
[----:B------:R-:W-:-:S00]  /*0190*/  NOP ;  /* 0x0000000000007918 */ /* 0x000fc00000000000 */
[----:B------:R-:W-:-:S00]  /*01a0*/  NOP ;  /* 0x0000000000007918 */ /* 0x000fc00000000000 */
[----:B------:R-:W-:-:S00]  /*01b0*/  NOP ;  /* 0x0000000000007918 */ /* 0x000fc00000000000 */
[----:B------:R-:W-:-:S00]  /*01c0*/  NOP ;  /* 0x0000000000007918 */ /* 0x000fc00000000000 */
[----:B------:R-:W-:-:S00]  /*01d0*/  NOP ;  /* 0x0000000000007918 */ /* 0x000fc00000000000 */
[----:B------:R-:W-:-:S00]  /*01e0*/  NOP ;  /* 0x0000000000007918 */ /* 0x000fc00000000000 */
[----:B------:R-:W-:-:S00]  /*01f0*/  NOP ;  /* 0x0000000000007918 */ /* 0x000fc00000000000 */
.L_x_2:


//--------------------- .text._Z9transposePfS_ii  --------------------------
	.section	.text._Z9transposePfS_ii,"ax",@progbits
	.align	128
.text._Z9transposePfS_ii:
        .type           _Z9transposePfS_ii,@function
        .size           _Z9transposePfS_ii,(.L_x_3 - _Z9transposePfS_ii)
        .other          _Z9transposePfS_ii,@"STO_CUDA_ENTRY STV_DEFAULT"
_Z9transposePfS_ii:
[----:B------:R-:W-:Y:S01]  /*0000*/  LDC R1, c[0x0][0x37c] ;  /* 0x0000df00ff017b82 */ /* 0x000fe20000000800 */
[----:B------:R-:W0:Y:S01]  /*0010*/  S2R R4, SR_CTAID.X ;  /* 0x0000000000047919 */ /* 0x000e220000002500 */
[----:B------:R-:W1:Y:S01]  /*0020*/  LDCU.64 UR8, c[0x0][0x390] ;  /* 0x00007200ff0877ac */ /* 0x000e620008000a00 */
[----:B------:R-:W0:Y:S01]  /*0030*/  S2R R7, SR_TID.X ;  /* 0x0000000000077919 */ /* 0x000e220000002100 */
[----:B------:R-:W2:Y:S01]  /*0040*/  LDCU.64 UR6, c[0x0][0x358] ;  /* 0x00006b00ff0677ac */ /* 0x000ea20008000a00 */
[----:B------:R-:W3:Y:S01]  /*0050*/  S2R R8, SR_TID.Y ;  /* 0x0000000000087919 */ /* 0x000ee20000002200 */
[----:B------:R-:W3:Y:S01]  /*0060*/  S2R R6, SR_CTAID.Y ;  /* 0x0000000000067919 */ /* 0x000ee20000002600 */
[----:B0-----:R-:W-:-:S05]  /*0070*/  IMAD R0, R4, 0x10, R7 ;  /* 0x0000001004007824 */ /* 0x001fca00078e0207 */
[----:B-1----:R-:W-:Y:S01]  /*0080*/  ISETP.LT.U32.AND P0, PT, R0, UR8, PT ;  /* 0x0000000800007c0c */ /* 0x002fe2000bf01070 */
[----:B---3--:R-:W-:-:S05]  /*0090*/  IMAD R5, R6, 0x10, R8 ;  /* 0x0000001006057824 */ /* 0x008fca00078e0208 */
[----:B------:R-:W-:-:S13]  /*00a0*/  ISETP.LT.U32.AND P0, PT, R5, UR9, P0 ;  /* 0x0000000905007c0c */ /* 0x000fda0008701070 */
[----:B------:R-:W0:Y:S01]  /*00b0*/  @P0 LDC.64 R2, c[0x0][0x388] ;  /* 0x0000e200ff020b82 */ /* 0x000e220000000a00 */
[----:B------:R-:W-:-:S04]  /*00c0*/  @P0 IMAD R5, R5, UR8, R0 ;  /* 0x0000000805050c24 */ /* 0x000fc8000f8e0200 */
[----:B0-----:R-:W-:-:S06]  /*00d0*/  @P0 IMAD.WIDE.U32 R2, R5, 0x4, R2 ;  /* 0x0000000405020825 */ /* 0x001fcc00078e0002 */
[----:B--2---:R-:W2:Y:S01]  /*00e0*/  @P0 LDG.E R2, desc[UR6][R2.64] ;  /* 0x0000000602020981 */ /* 0x004ea2000c1e1900 */
[----:B------:R-:W0:Y:S01]  /*00f0*/  S2UR UR5, SR_CgaCtaId ;  /* 0x00000000000579c3 */ /* 0x000e220000008800 */
[----:B------:R-:W-:Y:S01]  /*0100*/  UMOV UR4, 0x400 ;  /* 0x0000040000047882 */ /* 0x000fe20000000000 */
[----:B------:R-:W-:Y:S01]  /*0110*/  @P0 IMAD R0, R8, 0x11, R7 ;  /* 0x0000001108000824 */ /* 0x000fe200078e0207 */
[----:B------:R-:W-:Y:S02]  /*0120*/  LEA R4, R4, R8, 0x4 ;  /* 0x0000000804047211 */ /* 0x000fe400078e20ff */
[----:B------:R-:W-:Y:S02]  /*0130*/  LEA R5, R6, R7, 0x4 ;  /* 0x0000000706057211 */ /* 0x000fe400078e20ff */
[----:B------:R-:W-:-:S04]  /*0140*/  ISETP.LT.U32.AND P1, PT, R4, UR8, PT ;  /* 0x0000000804007c0c */ /* 0x000fc8000bf21070 */
[----:B------:R-:W-:Y:S01]  /*0150*/  ISETP.LT.U32.AND P1, PT, R5, UR9, P1 ;  /* 0x0000000905007c0c */ /* 0x000fe20008f21070 */
[----:B0-----:R-:W-:-:S06]  /*0160*/  ULEA UR4, UR5, UR4, 0x18 ;  /* 0x0000000405047291 */ /* 0x001fcc000f8ec0ff */
[----:B------:R-:W-:-:S05]  /*0170*/  @P0 LEA R9, R0, UR4, 0x2 ;  /* 0x0000000400090c11 */ /* 0x000fca000f8e10ff */
[----:B--2---:R0:W-:Y:S01]  /*0180*/  @P0 STS [R9], R2 ;  /* 0x0000000209000388 */ /* 0x0041e20000000800 */
[----:B------:R-:W-:Y:S06]  /*0190*/  BAR.SYNC.DEFER_BLOCKING 0x0 ;  /* 0x0000000000007b1d */ /* 0x000fec0000010000 */
[----:B------:R-:W-:Y:S05]  /*01a0*/  @!P1 EXIT ;  /* 0x000000000000994d */ /* 0x000fea0003800000 */
[----:B------:R-:W-:Y:S01]  /*01b0*/  IMAD R0, R7, 0x11, R8 ;  /* 0x0000001107007824 */ /* 0x000fe200078e0208 */
[----:B0-----:R-:W0:Y:S01]  /*01c0*/  LDC.64 R2, c[0x0][0x380] ;  /* 0x0000e000ff027b82 */ /* 0x001e220000000a00 */
[----:B------:R-:W-:-:S03]  /*01d0*/  IMAD R5, R4, UR9, R5 ;  /* 0x0000000904057c24 */ /* 0x000fc6000f8e0205 */
[----:B------:R-:W-:-:S05]  /*01e0*/  LEA R0, R0, UR4, 0x2 ;  /* 0x0000000400007c11 */ /* 0x000fca000f8e10ff */
[----:B------:R-:W1:Y:S01]  /*01f0*/  LDS R7, [R0] ;  /* 0x0000000000077984 */ /* 0x000e620000000800 */
[----:B0-----:R-:W-:-:S05]  /*0200*/  IMAD.WIDE.U32 R2, R5, 0x4, R2 ;  /* 0x0000000405027825 */ /* 0x001fca00078e0002 */
[----:B-1----:R-:W-:Y:S01]  /*0210*/  STG.E desc[UR6][R2.64], R7 ;  /* 0x0000000702007986 */ /* 0x002fe2000c101906 */
[----:B------:R-:W-:Y:S05]  /*0220*/  EXIT ;  /* 0x000000000000794d */ /* 0x000fea0003800000 */
.L_x_1:
        /* <DEDUP_REMOVED lines=13> */
.L_x_3:


//--------------------- .nv.shared.reserved.0     --------------------------
	.section	.nv.shared.reserved.0,"aw",@nobits
	.weak		__nv_reservedSMEM_offset_0_alias
	.size		__nv_reservedSMEM_offset_0_alias, 0, 64
	.other		__nv_reservedSMEM_offset_0_alias,@"STO_CUDA_RESERVED_SHARED STV_DEFAULT"
__nv_reservedSMEM_offset_0_alias:
	.zero		0
	.zero		64


//--------------------- .nv.shared._Z9transposePfS_ii --------------------------
	.section	.nv.shared._Z9transposePfS_ii,"aw",@nobits
	.sectionflags	@""
	.align	4
.nv.shared._Z9transposePfS_ii:
	.zero		2112


//--------------------- .nv.constant0._Z15transpose_naivePfS_ii --------------------------
	.section	.nv.constant0._Z15transpose_naivePfS_ii,"a",@progbits
	.sectionflags	@""
	.align	4
.nv.constant0._Z15transpose_naivePfS_ii:
	.zero		920


//--------------------- .nv.constant0._Z9transposePfS_ii --------------------------
	.section	.nv.constant0._Z9transposePfS_ii,"a",@progbits
	.sectionflags	@""
	.align	4
.nv.constant0._Z9transposePfS_ii:
	.zero		920


//--------------------- SYMBOLS --------------------------

	.type		.nv.reservedSmem.offset0,@object
	.size		.nv.reservedSmem.offset0,0x4
	.type		.nv.reservedSmem.cap,@object
	.size		.nv.reservedSmem.cap,0x4
